//
// Generated by NVIDIA NVVM Compiler
//
// Compiler Build ID: CL-36424714
// Cuda compilation tools, release 13.0, V13.0.88
// Based on NVVM 20.0.0
//

.version 9.0
.target sm_100
.address_size 64

	// .globl	_Z20replaceRowWithPowersPfii

.visible .entry _Z20replaceRowWithPowersPfii(
	.param .u64 .ptr .align 1 _Z20replaceRowWithPowersPfii_param_0,
	.param .u32 _Z20replaceRowWithPowersPfii_param_1,
	.param .u32 _Z20replaceRowWithPowersPfii_param_2
)
{
	.reg .pred 	%p<24>;
	.reg .b32 	%r<28>;
	.reg .b32 	%f<74>;
	.reg .b64 	%rd<5>;

	ld.param.u64 	%rd3, [_Z20replaceRowWithPowersPfii_param_0];
	ld.param.u32 	%r9, [_Z20replaceRowWithPowersPfii_param_1];
	ld.param.u32 	%r8, [_Z20replaceRowWithPowersPfii_param_2];
	mov.u32 	%r10, %ctaid.x;
	mov.u32 	%r11, %ntid.x;
	mov.u32 	%r12, %tid.x;
	mad.lo.s32 	%r1, %r10, %r11, %r12;
	setp.ge.s32 	%p1, %r1, %r9;
	setp.lt.s32 	%p2, %r8, 1;
	or.pred  	%p3, %p1, %p2;
	@%p3 bra 	$L__BB0_11;
	mul.lo.s32 	%r26, %r8, %r1;
	setp.eq.s32 	%p4, %r1, 0;
	setp.eq.s32 	%p5, %r1, 1;
	selp.b32 	%r13, 2, 3, %p5;
	selp.b32 	%r14, 1, %r13, %p4;
	cvt.rn.f32.u32 	%f1, %r14;
	mul.f32 	%f11, %f1, 0f3F000000;
	cvt.rzi.f32.f32 	%f12, %f11;
	add.f32 	%f13, %f12, %f12;
	sub.f32 	%f14, %f1, %f13;
	abs.f32 	%f2, %f14;
	abs.f32 	%f3, %f1;
	neg.s32 	%r27, %r8;
	cvta.to.global.u64 	%rd1, %rd3;
$L__BB0_2:
	mul.wide.s32 	%rd4, %r26, 4;
	add.s64 	%rd2, %rd1, %rd4;
	ld.global.f32 	%f4, [%rd2];
	abs.f32 	%f5, %f4;
	setp.lt.f32 	%p6, %f5, 0f00800000;
	mul.f32 	%f16, %f5, 0f4B800000;
	selp.f32 	%f17, %f16, %f5, %p6;
	selp.f32 	%f18, 0fC1C00000, 0f00000000, %p6;
	mov.b32 	%r15, %f17;
	add.s32 	%r16, %r15, -1060439283;
	and.b32  	%r17, %r16, -8388608;
	sub.s32 	%r18, %r15, %r17;
	mov.b32 	%f19, %r18;
	cvt.rn.f32.s32 	%f20, %r17;
	fma.rn.f32 	%f21, %f20, 0f34000000, %f18;
	add.f32 	%f22, %f19, 0fBF800000;
	add.f32 	%f23, %f19, 0f3F800000;
	rcp.approx.ftz.f32 	%f24, %f23;
	add.f32 	%f25, %f22, %f22;
	mul.f32 	%f26, %f25, %f24;
	mul.f32 	%f27, %f26, %f26;
	sub.f32 	%f28, %f22, %f26;
	add.f32 	%f29, %f28, %f28;
	neg.f32 	%f30, %f26;
	fma.rn.f32 	%f31, %f30, %f22, %f29;
	mul.rn.f32 	%f32, %f24, %f31;
	fma.rn.f32 	%f33, %f27, 0f3A2C32E4, 0f3B52E7DB;
	fma.rn.f32 	%f34, %f33, %f27, 0f3C93BB73;
	fma.rn.f32 	%f35, %f34, %f27, 0f3DF6384F;
	mul.rn.f32 	%f36, %f35, %f27;
	fma.rn.f32 	%f37, %f26, 0f3FB8AA3B, %f21;
	sub.f32 	%f38, %f21, %f37;
	fma.rn.f32 	%f39, %f26, 0f3FB8AA3B, %f38;
	fma.rn.f32 	%f40, %f32, 0f3FB8AA3B, %f39;
	fma.rn.f32 	%f41, %f26, 0f32A55E34, %f40;
	mul.f32 	%f42, %f36, 0f40400000;
	fma.rn.f32 	%f43, %f42, %f32, %f41;
	fma.rn.f32 	%f44, %f36, %f26, %f43;
	add.rn.f32 	%f45, %f37, %f44;
	neg.f32 	%f46, %f37;
	add.rn.f32 	%f47, %f45, %f46;
	neg.f32 	%f48, %f47;
	add.rn.f32 	%f49, %f44, %f48;
	mul.rn.f32 	%f50, %f45, %f1;
	neg.f32 	%f51, %f50;
	fma.rn.f32 	%f52, %f45, %f1, %f51;
	fma.rn.f32 	%f53, %f49, %f1, %f52;
	cvt.rni.f32.f32 	%f54, %f50;
	sub.f32 	%f55, %f50, %f54;
	add.f32 	%f56, %f55, %f53;
	fma.rn.f32 	%f57, %f56, 0f391FCB8E, 0f3AAF85ED;
	fma.rn.f32 	%f58, %f57, %f56, 0f3C1D9856;
	fma.rn.f32 	%f59, %f58, %f56, 0f3D6357BB;
	fma.rn.f32 	%f60, %f59, %f56, 0f3E75FDEC;
	fma.rn.f32 	%f61, %f60, %f56, 0f3F317218;
	fma.rn.f32 	%f62, %f61, %f56, 0f3F800000;
	cvt.rzi.s32.f32 	%r19, %f54;
	setp.gt.f32 	%p7, %f54, 0f00000000;
	selp.b32 	%r20, 0, -2097152000, %p7;
	add.s32 	%r21, %r20, 2130706432;
	mov.b32 	%f63, %r21;
	mul.f32 	%f64, %f62, %f63;
	shl.b32 	%r22, %r19, 23;
	sub.s32 	%r23, %r22, %r20;
	mov.b32 	%f65, %r23;
	mul.f32 	%f66, %f64, %f65;
	abs.f32 	%f67, %f50;
	setp.gt.f32 	%p8, %f67, 0f43180000;
	setp.lt.f32 	%p9, %f50, 0f00000000;
	selp.f32 	%f68, 0f00000000, 0f7F800000, %p9;
	selp.f32 	%f6, %f68, %f66, %p8;
	setp.eq.f32 	%p10, %f4, 0f3F800000;
	mov.f32 	%f73, 0f3F800000;
	@%p10 bra 	$L__BB0_10;
	setp.num.f32 	%p11, %f3, %f3;
	setp.num.f32 	%p12, %f5, %f5;
	and.pred  	%p13, %p12, %p11;
	@%p13 bra 	$L__BB0_5;
	add.rn.f32 	%f73, %f4, %f1;
	bra.uni 	$L__BB0_10;
$L__BB0_5:
	setp.neu.f32 	%p14, %f4, 0f00000000;
	setp.neu.f32 	%p15, %f5, 0f7F800000;
	and.pred  	%p16, %p14, %p15;
	@%p16 bra 	$L__BB0_7;
	setp.neu.f32 	%p22, %f2, 0f3F800000;
	add.f32 	%f71, %f4, %f4;
	mov.b32 	%r24, %f71;
	and.b32  	%r25, %r24, 2147483647;
	mov.b32 	%f72, %r25;
	selp.f32 	%f73, %f72, %f71, %p22;
	bra.uni 	$L__BB0_10;
$L__BB0_7:
	setp.eq.f32 	%p17, %f3, 0f7F800000;
	setp.eq.f32 	%p18, %f4, 0fBF800000;
	and.pred  	%p19, %p18, %p17;
	@%p19 bra 	$L__BB0_10;
	setp.geu.f32 	%p20, %f4, 0f00000000;
	mov.f32 	%f73, %f6;
	@%p20 bra 	$L__BB0_10;
	setp.neu.f32 	%p21, %f2, 0f3F800000;
	neg.f32 	%f70, %f6;
	selp.f32 	%f73, %f6, %f70, %p21;
$L__BB0_10:
	st.global.f32 	[%rd2], %f73;
	add.s32 	%r27, %r27, 1;
	setp.ne.s32 	%p23, %r27, 0;
	add.s32 	%r26, %r26, 1;
	@%p23 bra 	$L__BB0_2;
$L__BB0_11:
	ret;

}


// ===== COMPILED SASS (sm_100) =====

	.target	sm_100

	.elftype	@"ET_EXEC"


//--------------------- .note.nv.tkinfo           --------------------------
	.section	.note.nv.tkinfo,"",@"SHT_NOTE"
	.sectionflags	@"SHF_NOTE_NV_TKINFO"
	.tkinfo
        /*0018*/ 	.word	0x00000002
        /*0030*/ 	.string	""
        /*0030*/ 	.string	"ptxas"
        /*0030*/ 	.string	"Cuda compilation tools, release 13.0, V13.0.88"
        /*0030*/ 	.string	"Build cuda_13.0.r13.0/compiler.36424714_0"
        /*0030*/ 	.string	"-arch sm_100 -m 64 "



//--------------------- .note.nv.cuinfo           --------------------------
	.section	.note.nv.cuinfo,"",@"SHT_NOTE"
	.sectionflags	@"SHF_NOTE_NV_CUINFO"
        /*0018*/ 	.short	0x0002
        /*001a*/ 	.short	0x0064
        /*001c*/ 	.short	0x0082
	.zero		2


//--------------------- .nv.info                  --------------------------
	.section	.nv.info,"",@"SHT_CUDA_INFO"
	.align	4


	//----- nvinfo : EIATTR_REGCOUNT
	.align		4
        /*0000*/ 	.byte	0x04, 0x2f
        /*0002*/ 	.short	(.L_1 - .L_0)
	.align		4
.L_0:
        /*0004*/ 	.word	index@(_Z20replaceRowWithPowersPfii)
        /*0008*/ 	.word	0x00000014


	//----- nvinfo : EIATTR_FRAME_SIZE
	.align		4
.L_1:
        /*000c*/ 	.byte	0x04, 0x11
        /*000e*/ 	.short	(.L_3 - .L_2)
	.align		4
.L_2:
        /*0010*/ 	.word	index@(_Z20replaceRowWithPowersPfii)
        /*0014*/ 	.word	0x00000000


	//----- nvinfo : EIATTR_MIN_STACK_SIZE
	.align		4
.L_3:
        /*0018*/ 	.byte	0x04, 0x12
        /*001a*/ 	.short	(.L_5 - .L_4)
	.align		4
.L_4:
        /*001c*/ 	.word	index@(_Z20replaceRowWithPowersPfii)
        /*0020*/ 	.word	0x00000000
.L_5:


//--------------------- .nv.compat                --------------------------
	.section	.nv.compat,"",@"SHT_CUDA_COMPAT_INFO"
	.align	4
        /*0000*/ 	.byte	0x02, 0x09, 0x00, 0x00, 0x02, 0x02, 0x01, 0x00, 0x02, 0x05, 0x05, 0x00, 0x03, 0x07, 0x01, 0x01
        /*0010*/ 	.byte	0x02, 0x03, 0x00, 0x00, 0x02, 0x06, 0x01, 0x00, 0x04, 0x0b, 0x08, 0x00, 0x01, 0x00, 0x00, 0x00
        /*0020*/ 	.byte	0x00, 0x00, 0x00, 0x00


//--------------------- .nv.info._Z20replaceRowWithPowersPfii --------------------------
	.section	.nv.info._Z20replaceRowWithPowersPfii,"",@"SHT_CUDA_INFO"
	.sectionflags	@""
	.align	4


	//----- nvinfo : EIATTR_CUDA_API_VERSION
	.align		4
        /*0000*/ 	.byte	0x04, 0x37
        /*0002*/ 	.short	(.L_7 - .L_6)
.L_6:
        /*0004*/ 	.word	0x00000082


	//----- nvinfo : EIATTR_KPARAM_INFO
	.align		4
.L_7:
        /*0008*/ 	.byte	0x04, 0x17
        /*000a*/ 	.short	(.L_9 - .L_8)
.L_8:
        /*000c*/ 	.word	0x00000000
        /*0010*/ 	.short	0x0002
        /*0012*/ 	.short	0x000c
        /*0014*/ 	.byte	0x00, 0xf0, 0x11, 0x00


	//----- nvinfo : EIATTR_KPARAM_INFO
	.align		4
.L_9:
        /*0018*/ 	.byte	0x04, 0x17
        /*001a*/ 	.short	(.L_11 - .L_10)
.L_10:
        /*001c*/ 	.word	0x00000000
        /*0020*/ 	.short	0x0001
        /*0022*/ 	.short	0x0008
        /*0024*/ 	.byte	0x00, 0xf0, 0x11, 0x00


	//----- nvinfo : EIATTR_KPARAM_INFO
	.align		4
.L_11:
        /*0028*/ 	.byte	0x04, 0x17
        /*002a*/ 	.short	(.L_13 - .L_12)
.L_12:
        /*002c*/ 	.word	0x00000000
        /*0030*/ 	.short	0x0000
        /*0032*/ 	.short	0x0000
        /*0034*/ 	.byte	0x00, 0xf5, 0x21, 0x00


	//----- nvinfo : EIATTR_SPARSE_MMA_MASK
	.align		4
.L_13:
        /*0038*/ 	.byte	0x03, 0x50
        /*003a*/ 	.short	0x0000


	//----- nvinfo : EIATTR_MAXREG_COUNT
	.align		4
        /*003c*/ 	.byte	0x03, 0x1b
        /*003e*/ 	.short	0x00ff


	//----- nvinfo : EIATTR_MERCURY_ISA_VERSION
	.align		4
        /*0040*/ 	.byte	0x03, 0x5f
        /*0042*/ 	.short	0x0101


	//----- nvinfo : EIATTR_VRC_CTA_INIT_COUNT
	.align		4
        /*0044*/ 	.byte	0x02, 0x4a
	.zero		1
	.zero		1


	//----- nvinfo : EIATTR_EXIT_INSTR_OFFSETS
	.align		4
        /*0048*/ 	.byte	0x04, 0x1c
        /*004a*/ 	.short	(.L_15 - .L_14)


	//   ....[0]....
.L_14:
        /*004c*/ 	.word	0x00000080


	//   ....[1]....
        /*0050*/ 	.word	0x000006f0


	//----- nvinfo : EIATTR_CRS_STACK_SIZE
	.align		4
.L_15:
        /*0054*/ 	.byte	0x04, 0x1e
        /*0056*/ 	.short	(.L_17 - .L_16)
.L_16:
        /*0058*/ 	.word	0x00000000


	//----- nvinfo : EIATTR_CBANK_PARAM_SIZE
	.align		4
.L_17:
        /*005c*/ 	.byte	0x03, 0x19
        /*005e*/ 	.short	0x0010


	//----- nvinfo : EIATTR_PARAM_CBANK
	.align		4
        /*0060*/ 	.byte	0x04, 0x0a
        /*0062*/ 	.short	(.L_19 - .L_18)
	.align		4
.L_18:
        /*0064*/ 	.word	index@(.nv.constant0._Z20replaceRowWithPowersPfii)
        /*0068*/ 	.short	0x0380
        /*006a*/ 	.short	0x0010


	//----- nvinfo : EIATTR_SW_WAR
	.align		4
.L_19:
        /*006c*/ 	.byte	0x04, 0x36
        /*006e*/ 	.short	(.L_21 - .L_20)
.L_20:
        /*0070*/ 	.word	0x00000008
.L_21:


//--------------------- .nv.callgraph             --------------------------
	.section	.nv.callgraph,"",@"SHT_CUDA_CALLGRAPH"
	.align	4
	.sectionentsize	8
	.align		4
        /*0000*/ 	.word	0x00000000
	.align		4
        /*0004*/ 	.word	0xffffffff
	.align		4
        /*0008*/ 	.word	0x00000000
	.align		4
        /*000c*/ 	.word	0xfffffffe
	.align		4
        /*0010*/ 	.word	0x00000000
	.align		4
        /*0014*/ 	.word	0xfffffffd
	.align		4
        /*0018*/ 	.word	0x00000000
	.align		4
        /*001c*/ 	.word	0xfffffffc


//--------------------- .text._Z20replaceRowWithPowersPfii --------------------------
	.section	.text._Z20replaceRowWithPowersPfii,"ax",@progbits
	.align	128
        .global         _Z20replaceRowWithPowersPfii
        .type           _Z20replaceRowWithPowersPfii,@function
        .size           _Z20replaceRowWithPowersPfii,(.L_x_4 - _Z20replaceRowWithPowersPfii)
        .other          _Z20replaceRowWithPowersPfii,@"STO_CUDA_ENTRY STV_DEFAULT"
_Z20replaceRowWithPowersPfii:
.text._Z20replaceRowWithPowersPfii:
[----:B------:R-:W-:Y:S01]  /*0000*/  LDC R1, c[0x0][0x37c] ;  /* 0x0000df00ff017b82 */ /* 0x000fe20000000800 */
[----:B------:R-:W0:Y:S07]  /*0010*/  S2R R0, SR_TID.X ;  /* 0x0000000000007919 */ /* 0x000e2e0000002100 */
[----:B------:R-:W0:Y:S08]  /*0020*/  S2UR UR4, SR_CTAID.X ;  /* 0x00000000000479c3 */ /* 0x000e300000002500 */
[----:B------:R-:W0:Y:S08]  /*0030*/  LDC R7, c[0x0][0x360] ;  /* 0x0000d800ff077b82 */ /* 0x000e300000000800 */
[----:B------:R-:W1:Y:S01]  /*0040*/  LDC.64 R8, c[0x0][0x388] ;  /* 0x0000e200ff087b82 */ /* 0x000e620000000a00 */
[----:B0-----:R-:W-:Y:S01]  /*0050*/  IMAD R7, R7, UR4, R0 ;  /* 0x0000000407077c24 */ /* 0x001fe2000f8e0200 */
[----:B-1----:R-:W-:-:S04]  /*0060*/  ISETP.GE.AND P0, PT, R9, 0x1, PT ;  /* 0x000000010900780c */ /* 0x002fc80003f06270 */
[----:B------:R-:W-:-:S13]  /*0070*/  ISETP.GE.OR P0, PT, R7, R8, !P0 ;  /* 0x000000080700720c */ /* 0x000fda0004706670 */
[----:B------:R-:W-:Y:S05]  /*0080*/  @P0 EXIT ;  /* 0x000000000000094d */ /* 0x000fea0003800000 */
[----:B------:R-:W-:Y:S01]  /*0090*/  HFMA2 R0, -RZ, RZ, 0, 1.1920928955078125e-07 ;  /* 0x00000002ff007431 */ /* 0x000fe200000001ff */
[C---:B------:R-:W-:Y:S01]  /*00a0*/  ISETP.NE.AND P1, PT, R7.reuse, 0x1, PT ;  /* 0x000000010700780c */ /* 0x040fe20003f25270 */
[----:B------:R-:W0:Y:S01]  /*00b0*/  LDC.64 R2, c[0x0][0x380] ;  /* 0x0000e000ff027b82 */ /* 0x000e220000000a00 */
[C---:B------:R-:W-:Y:S01]  /*00c0*/  ISETP.NE.AND P0, PT, R7.reuse, RZ, PT ;  /* 0x000000ff0700720c */ /* 0x040fe20003f05270 */
[----:B------:R-:W-:Y:S01]  /*00d0*/  IMAD R7, R7, R9, RZ ;  /* 0x0000000907077224 */ /* 0x000fe200078e02ff */
[----:B------:R-:W-:Y:S01]  /*00e0*/  IADD3 R6, PT, PT, -R9, RZ, RZ ;  /* 0x000000ff09067210 */ /* 0x000fe20007ffe1ff */
[----:B------:R-:W1:Y:S01]  /*00f0*/  LDCU.64 UR4, c[0x0][0x358] ;  /* 0x00006b00ff0477ac */ /* 0x000e620008000a00 */
[----:B------:R-:W-:-:S04]  /*0100*/  SEL R0, R0, 0x3, !P1 ;  /* 0x0000000300007807 */ /* 0x000fc80004800000 */
[----:B------:R-:W-:-:S04]  /*0110*/  SEL R0, R0, 0x1, P0 ;  /* 0x0000000100007807 */ /* 0x000fc80000000000 */
[----:B------:R-:W-:-:S05]  /*0120*/  I2FP.F32.U32 R0, R0 ;  /* 0x0000000000007245 */ /* 0x000fca0000201000 */
[----:B------:R-:W-:-:S06]  /*0130*/  FMUL R4, R0, 0.5 ;  /* 0x3f00000000047820 */ /* 0x000fcc0000400000 */
[----:B------:R-:W2:Y:S02]  /*0140*/  FRND.TRUNC R4, R4 ;  /* 0x0000000400047307 */ /* 0x000ea4000020d000 */
[----:B--2---:R-:W-:-:S04]  /*0150*/  FADD R5, R4, R4 ;  /* 0x0000000404057221 */ /* 0x004fc80000000000 */
[----:B-1----:R-:W-:-:S07]  /*0160*/  FADD R8, R0, -R5 ;  /* 0x8000000500087221 */ /* 0x002fce0000000000 */
.L_x_2:
[----:B01----:R-:W-:-:S05]  /*0170*/  IMAD.WIDE R4, R7, 0x4, R2 ;  /* 0x0000000407047825 */ /* 0x003fca00078e0202 */
[----:B------:R-:W2:Y:S01]  /*0180*/  LDG.E R9, desc[UR4][R4.64] ;  /* 0x0000000404097981 */ /* 0x000ea2000c1e1900 */
[----:B------:R-:W-:Y:S01]  /*0190*/  IADD3 R6, PT, PT, R6, 0x1, RZ ;  /* 0x0000000106067810 */ /* 0x000fe20007ffe0ff */
[----:B------:R-:W-:Y:S03]  /*01a0*/  BSSY.RECONVERGENT B0, `(.L_x_0) ;  /* 0x0000051000007945 */ /* 0x000fe60003800200 */
[----:B------:R-:W-:Y:S01]  /*01b0*/  ISETP.NE.AND P1, PT, R6, RZ, PT ;  /* 0x000000ff0600720c */ /* 0x000fe20003f25270 */
[C---:B--2---:R-:W-:Y:S01]  /*01c0*/  FMUL R10, |R9|.reuse, 16777216 ;  /* 0x4b800000090a7820 */ /* 0x044fe20000400200 */
[C---:B------:R-:W-:Y:S02]  /*01d0*/  FSETP.GEU.AND P0, PT, |R9|.reuse, 1.175494350822287508e-38, PT ;  /* 0x008000000900780b */ /* 0x040fe40003f0e200 */
[----:B------:R-:W-:Y:S02]  /*01e0*/  FSETP.NEU.AND P3, PT, R9, 1, PT ;  /* 0x3f8000000900780b */ /* 0x000fe40003f6d000 */
[----:B------:R-:W-:-:S04]  /*01f0*/  FSEL R10, R10, |R9|, !P0 ;  /* 0x400000090a0a7208 */ /* 0x000fc80004000000 */
[----:B------:R-:W-:-:S04]  /*0200*/  IADD3 R11, PT, PT, R10, -0x3f3504f3, RZ ;  /* 0xc0cafb0d0a0b7810 */ /* 0x000fc80007ffe0ff */
[----:B------:R-:W-:Y:S02]  /*0210*/  LOP3.LUT R13, R11, 0xff800000, RZ, 0xc0, !PT ;  /* 0xff8000000b0d7812 */ /* 0x000fe400078ec0ff */
[----:B------:R-:W-:Y:S02]  /*0220*/  FSEL R11, RZ, -24, P0 ;  /* 0xc1c00000ff0b7808 */ /* 0x000fe40000000000 */
[-C--:B------:R-:W-:Y:S02]  /*0230*/  IADD3 R10, PT, PT, R10, -R13.reuse, RZ ;  /* 0x8000000d0a0a7210 */ /* 0x080fe40007ffe0ff */
[----:B------:R-:W-:-:S03]  /*0240*/  I2FP.F32.S32 R12, R13 ;  /* 0x0000000d000c7245 */ /* 0x000fc60000201400 */
[C---:B------:R-:W-:Y:S01]  /*0250*/  FADD R14, R10.reuse, 1 ;  /* 0x3f8000000a0e7421 */ /* 0x040fe20000000000 */
[----:B------:R-:W-:Y:S01]  /*0260*/  FADD R15, R10, -1 ;  /* 0xbf8000000a0f7421 */ /* 0x000fe20000000000 */
[----:B------:R-:W-:-:S03]  /*0270*/  FFMA R13, R12, 1.1920928955078125e-07, R11 ;  /* 0x340000000c0d7823 */ /* 0x000fc6000000000b */
[----:B------:R-:W-:Y:S01]  /*0280*/  FADD R17, R15, R15 ;  /* 0x0000000f0f117221 */ /* 0x000fe20000000000 */
[----:B------:R-:W0:Y:S03]  /*0290*/  MUFU.RCP R14, R14 ;  /* 0x0000000e000e7308 */ /* 0x000e260000001000 */
[----:B0-----:R-:W-:Y:S01]  /*02a0*/  FMUL R10, R14, R17 ;  /* 0x000000110e0a7220 */ /* 0x001fe20000400000 */
[----:B------:R-:W-:-:S03]  /*02b0*/  MOV R17, 0x3a2c32e4 ;  /* 0x3a2c32e400117802 */ /* 0x000fc60000000f00 */
[----:B------:R-:W-:Y:S01]  /*02c0*/  FADD R16, R15, -R10 ;  /* 0x8000000a0f107221 */ /* 0x000fe20000000000 */
[CC--:B------:R-:W-:Y:S01]  /*02d0*/  FMUL R12, R10.reuse, R10.reuse ;  /* 0x0000000a0a0c7220 */ /* 0x0c0fe20000400000 */
[----:B------:R-:W-:Y:S02]  /*02e0*/  FFMA R11, R10, 1.4426950216293334961, R13 ;  /* 0x3fb8aa3b0a0b7823 */ /* 0x000fe4000000000d */
[----:B------:R-:W-:Y:S01]  /*02f0*/  FADD R16, R16, R16 ;  /* 0x0000001010107221 */ /* 0x000fe20000000000 */
[C---:B------:R-:W-:Y:S01]  /*0300*/  FFMA R17, R12.reuse, R17, 0.0032181653659790754318 ;  /* 0x3b52e7db0c117423 */ /* 0x040fe20000000011 */
[----:B------:R-:W-:Y:S02]  /*0310*/  FADD R13, R13, -R11 ;  /* 0x8000000b0d0d7221 */ /* 0x000fe40000000000 */
[----:B------:R-:W-:Y:S01]  /*0320*/  FFMA R15, R15, -R10, R16 ;  /* 0x8000000a0f0f7223 */ /* 0x000fe20000000010 */
[----:B------:R-:W-:Y:S01]  /*0330*/  FFMA R17, R12, R17, 0.018033718690276145935 ;  /* 0x3c93bb730c117423 */ /* 0x000fe20000000011 */
[----:B------:R-:W-:-:S02]  /*0340*/  FFMA R16, R10, 1.4426950216293334961, R13 ;  /* 0x3fb8aa3b0a107823 */ /* 0x000fc4000000000d */
[----:B------:R-:W-:Y:S01]  /*0350*/  FMUL R15, R14, R15 ;  /* 0x0000000f0e0f7220 */ /* 0x000fe20000400000 */
[----:B------:R-:W-:-:S03]  /*0360*/  FFMA R17, R12, R17, 0.12022458761930465698 ;  /* 0x3df6384f0c117423 */ /* 0x000fc60000000011 */
[----:B------:R-:W-:Y:S01]  /*0370*/  FFMA R13, R15, 1.4426950216293334961, R16 ;  /* 0x3fb8aa3b0f0d7823 */ /* 0x000fe20000000010 */
[----:B------:R-:W-:-:S03]  /*0380*/  FMUL R17, R12, R17 ;  /* 0x000000110c117220 */ /* 0x000fc60000400000 */
[----:B------:R-:W-:Y:S01]  /*0390*/  FFMA R12, R10, 1.9251366722983220825e-08, R13 ;  /* 0x32a55e340a0c7823 */ /* 0x000fe2000000000d */
[----:B------:R-:W-:-:S04]  /*03a0*/  FMUL R13, R17, 3 ;  /* 0x40400000110d7820 */ /* 0x000fc80000400000 */
[----:B------:R-:W-:Y:S01]  /*03b0*/  FFMA R12, R15, R13, R12 ;  /* 0x0000000d0f0c7223 */ /* 0x000fe2000000000c */
[----:B------:R-:W-:-:S03]  /*03c0*/  MOV R15, 0x391fcb8e ;  /* 0x391fcb8e000f7802 */ /* 0x000fc60000000f00 */
[----:B------:R-:W-:-:S04]  /*03d0*/  FFMA R12, R10, R17, R12 ;  /* 0x000000110a0c7223 */ /* 0x000fc8000000000c */
[----:B------:R-:W-:-:S04]  /*03e0*/  FADD R10, R11, R12 ;  /* 0x0000000c0b0a7221 */ /* 0x000fc80000000000 */
[----:B------:R-:W-:Y:S01]  /*03f0*/  FMUL R13, R0, R10 ;  /* 0x0000000a000d7220 */ /* 0x000fe20000400000 */
[----:B------:R-:W-:-:S03]  /*0400*/  FADD R11, -R11, R10 ;  /* 0x0000000a0b0b7221 */ /* 0x000fc60000000100 */
[----:B------:R-:W0:Y:S01]  /*0410*/  FRND R14, R13 ;  /* 0x0000000d000e7307 */ /* 0x000e220000201000 */
[----:B------:R-:W-:Y:S01]  /*0420*/  FADD R11, R12, -R11 ;  /* 0x8000000b0c0b7221 */ /* 0x000fe20000000000 */
[----:B------:R-:W-:Y:S01]  /*0430*/  FFMA R10, R0, R10, -R13 ;  /* 0x0000000a000a7223 */ /* 0x000fe2000000080d */
[----:B------:R-:W-:-:S03]  /*0440*/  FSETP.GEU.AND P2, PT, R13, RZ, PT ;  /* 0x000000ff0d00720b */ /* 0x000fc60003f4e000 */
[----:B------:R-:W-:Y:S02]  /*0450*/  FFMA R10, R0, R11, R10 ;  /* 0x0000000b000a7223 */ /* 0x000fe4000000000a */
[----:B------:R-:W1:Y:S01]  /*0460*/  F2I.NTZ R12, R13 ;  /* 0x0000000d000c7305 */ /* 0x000e620000203100 */
[----:B0-----:R-:W-:Y:S01]  /*0470*/  FADD R11, R13, -R14 ;  /* 0x8000000e0d0b7221 */ /* 0x001fe20000000000 */
[----:B------:R-:W-:-:S03]  /*0480*/  FSETP.GT.AND P0, PT, R14, RZ, PT ;  /* 0x000000ff0e00720b */ /* 0x000fc60003f04000 */
[----:B------:R-:W-:-:S04]  /*0490*/  FADD R10, R10, R11 ;  /* 0x0000000b0a0a7221 */ /* 0x000fc80000000000 */
[C---:B------:R-:W-:Y:S01]  /*04a0*/  FFMA R11, R10.reuse, R15, 0.0013391353422775864601 ;  /* 0x3aaf85ed0a0b7423 */ /* 0x040fe2000000000f */
[----:B------:R-:W-:Y:S02]  /*04b0*/  SEL R15, RZ, 0x83000000, P0 ;  /* 0x83000000ff0f7807 */ /* 0x000fe40000000000 */
[----:B------:R-:W-:Y:S01]  /*04c0*/  FSETP.GT.AND P0, PT, |R13|, 152, PT ;  /* 0x431800000d00780b */ /* 0x000fe20003f04200 */
[----:B------:R-:W-:Y:S01]  /*04d0*/  FFMA R11, R10, R11, 0.0096188392490148544312 ;  /* 0x3c1d98560a0b7423 */ /* 0x000fe2000000000b */
[----:B------:R-:W-:Y:S02]  /*04e0*/  IADD3 R14, PT, PT, R15, 0x7f000000, RZ ;  /* 0x7f0000000f0e7810 */ /* 0x000fe40007ffe0ff */
[----:B-1----:R-:W-:Y:S01]  /*04f0*/  LEA R12, R12, -R15, 0x17 ;  /* 0x8000000f0c0c7211 */ /* 0x002fe200078eb8ff */
[----:B------:R-:W-:-:S04]  /*0500*/  FFMA R11, R10, R11, 0.055503588169813156128 ;  /* 0x3d6357bb0a0b7423 */ /* 0x000fc8000000000b */
[----:B------:R-:W-:-:S04]  /*0510*/  FFMA R11, R10, R11, 0.24022644758224487305 ;  /* 0x3e75fdec0a0b7423 */ /* 0x000fc8000000000b */
[----:B------:R-:W-:-:S04]  /*0520*/  FFMA R11, R10, R11, 0.69314718246459960938 ;  /* 0x3f3172180a0b7423 */ /* 0x000fc8000000000b */
[----:B------:R-:W-:-:S04]  /*0530*/  FFMA R11, R10, R11, 1 ;  /* 0x3f8000000a0b7423 */ /* 0x000fc8000000000b */
[----:B------:R-:W-:-:S04]  /*0540*/  FMUL R11, R11, R14 ;  /* 0x0000000e0b0b7220 */ /* 0x000fc80000400000 */
[----:B------:R-:W-:Y:S01]  /*0550*/  FMUL R12, R11, R12 ;  /* 0x0000000c0b0c7220 */ /* 0x000fe20000400000 */
[----:B------:R-:W-:Y:S02]  /*0560*/  MOV R11, 0x3f800000 ;  /* 0x3f800000000b7802 */ /* 0x000fe40000000f00 */
[----:B------:R-:W-:Y:S01]  /*0570*/  @P0 FSEL R12, RZ, +INF , !P2 ;  /* 0x7f800000ff0c0808 */ /* 0x000fe20005000000 */
[----:B------:R-:W-:Y:S06]  /*0580*/  @!P3 BRA `(.L_x_1) ;  /* 0x000000000048b947 */ /* 0x000fec0003800000 */
[----:B------:R-:W-:-:S04]  /*0590*/  FSETP.NAN.AND P0, PT, |R0|, |R0|, PT ;  /* 0x400000000000720b */ /* 0x000fc80003f08200 */
[----:B------:R-:W-:-:S13]  /*05a0*/  FSETP.NUM.AND P0, PT, |R9|, |R9|, !P0 ;  /* 0x400000090900720b */ /* 0x000fda0004707200 */
[----:B------:R-:W-:Y:S01]  /*05b0*/  @!P0 FADD R11, R0, R9 ;  /* 0x00000009000b8221 */ /* 0x000fe20000000000 */
[----:B------:R-:W-:Y:S06]  /*05c0*/  @!P0 BRA `(.L_x_1) ;  /* 0x0000000000388947 */ /* 0x000fec0003800000 */
[----:B------:R-:W-:-:S04]  /*05d0*/  FSETP.NEU.AND P0, PT, |R9|, +INF , PT ;  /* 0x7f8000000900780b */ /* 0x000fc80003f0d200 */
[----:B------:R-:W-:-:S04]  /*05e0*/  FSETP.NEU.AND P0, PT, R9, RZ, P0 ;  /* 0x000000ff0900720b */ /* 0x000fc8000070d000 */
[----:B------:R-:W-:-:S09]  /*05f0*/  FSETP.NEU.AND P2, PT, |R8|, 1, !P0 ;  /* 0x3f8000000800780b */ /* 0x000fd2000474d200 */
[----:B------:R-:W-:-:S05]  /*0600*/  @!P0 FADD R10, R9, R9 ;  /* 0x00000009090a8221 */ /* 0x000fca0000000000 */
[----:B------:R-:W-:-:S04]  /*0610*/  @P2 LOP3.LUT R10, R10, 0x7fffffff, RZ, 0xc0, !PT ;  /* 0x7fffffff0a0a2812 */ /* 0x000fc800078ec0ff */
[----:B------:R-:W-:Y:S01]  /*0620*/  @!P0 MOV R11, R10 ;  /* 0x0000000a000b8202 */ /* 0x000fe20000000f00 */
[----:B------:R-:W-:Y:S06]  /*0630*/  @!P0 BRA `(.L_x_1) ;  /* 0x00000000001c8947 */ /* 0x000fec0003800000 */
[----:B------:R-:W-:Y:S02]  /*0640*/  FSETP.NEU.AND P0, PT, |R0|, +INF , PT ;  /* 0x7f8000000000780b */ /* 0x000fe40003f0d200 */
[----:B------:R-:W-:-:S13]  /*0650*/  FSETP.EQ.AND P2, PT, R9, -1, PT ;  /* 0xbf8000000900780b */ /* 0x000fda0003f42000 */
[----:B------:R-:W-:Y:S05]  /*0660*/  @!P0 BRA P2, `(.L_x_1) ;  /* 0x0000000000108947 */ /* 0x000fea0001000000 */
[----:B------:R-:W-:Y:S02]  /*0670*/  FSETP.GEU.AND P0, PT, R9, RZ, PT ;  /* 0x000000ff0900720b */ /* 0x000fe40003f0e000 */
[----:B------:R-:W-:-:S11]  /*0680*/  MOV R11, R12 ;  /* 0x0000000c000b7202 */ /* 0x000fd60000000f00 */
[----:B------:R-:W-:-:S04]  /*0690*/  @!P0 FSETP.NEU.AND P2, PT, |R8|, 1, PT ;  /* 0x3f8000000800880b */ /* 0x000fc80003f4d200 */
[----:B------:R-:W-:-:S09]  /*06a0*/  @!P0 FSEL R11, R12, -R12, P2 ;  /* 0x8000000c0c0b8208 */ /* 0x000fd20001000000 */
.L_x_1:
[----:B------:R-:W-:Y:S05]  /*06b0*/  BSYNC.RECONVERGENT B0 ;  /* 0x0000000000007941 */ /* 0x000fea0003800200 */
.L_x_0:
[----:B------:R1:W-:Y:S01]  /*06c0*/  STG.E desc[UR4][R4.64], R11 ;  /* 0x0000000b04007986 */ /* 0x0003e2000c101904 */
[----:B------:R-:W-:Y:S01]  /*06d0*/  IADD3 R7, PT, PT, R7, 0x1, RZ ;  /* 0x0000000107077810 */ /* 0x000fe20007ffe0ff */
[----:B------:R-:W-:Y:S06]  /*06e0*/  @P1 BRA `(.L_x_2) ;  /* 0xfffffff800a01947 */ /* 0x000fec000383ffff */
[----:B------:R-:W-:Y:S05]  /*06f0*/  EXIT ;  /* 0x000000000000794d */ /* 0x000fea0003800000 */
.L_x_3:
[----:B------:R-:W-:-:S00]  /*0700*/  BRA `(.L_x_3) ;  /* 0xfffffffc00fc7947 */ /* 0x000fc0000383ffff */
[----:B------:R-:W-:-:S00]  /*0710*/  NOP ;  /* 0x0000000000007918 */ /* 0x000fc00000000000 */
        /* <DEDUP_REMOVED lines=14> */
.L_x_4:


//--------------------- .nv.shared.reserved.0     --------------------------
	.section	.nv.shared.reserved.0,"aw",@nobits
	.weak		__nv_reservedSMEM_offset_0_alias
	.size		__nv_reservedSMEM_offset_0_alias, 0, 64
	.other		__nv_reservedSMEM_offset_0_alias,@"STO_CUDA_RESERVED_SHARED STV_DEFAULT"
__nv_reservedSMEM_offset_0_alias:
	.zero		0
	.zero		64


//--------------------- .nv.constant0._Z20replaceRowWithPowersPfii --------------------------
	.section	.nv.constant0._Z20replaceRowWithPowersPfii,"a",@progbits
	.sectionflags	@""
	.align	4
.nv.constant0._Z20replaceRowWithPowersPfii:
	.zero		912


//--------------------- SYMBOLS --------------------------

	.type		.nv.reservedSmem.offset0,@object
	.size		.nv.reservedSmem.offset0,0x4
